//
// Generated by NVIDIA NVVM Compiler
//
// Compiler Build ID: CL-36424714
// Cuda compilation tools, release 13.0, V13.0.88
// Based on NVVM 20.0.0
//

.version 9.0
.target sm_100
.address_size 64

	// .globl	_Z11dot_productPiS_S_S_

.visible .entry _Z11dot_productPiS_S_S_(
	.param .u64 .ptr .align 1 _Z11dot_productPiS_S_S__param_0,
	.param .u64 .ptr .align 1 _Z11dot_productPiS_S_S__param_1,
	.param .u64 .ptr .align 1 _Z11dot_productPiS_S_S__param_2,
	.param .u64 .ptr .align 1 _Z11dot_productPiS_S_S__param_3
)
{
	.reg .pred 	%p<2>;
	.reg .b32 	%r<9>;
	.reg .b64 	%rd<13>;

	ld.param.u64 	%rd1, [_Z11dot_productPiS_S_S__param_0];
	ld.param.u64 	%rd2, [_Z11dot_productPiS_S_S__param_1];
	ld.param.u64 	%rd3, [_Z11dot_productPiS_S_S__param_2];
	ld.param.u64 	%rd4, [_Z11dot_productPiS_S_S__param_3];
	cvta.to.global.u64 	%rd5, %rd4;
	mov.u32 	%r2, %ctaid.x;
	mov.u32 	%r3, %ntid.x;
	mov.u32 	%r4, %tid.x;
	mad.lo.s32 	%r1, %r2, %r3, %r4;
	ld.global.u32 	%r5, [%rd5];
	setp.ge.s32 	%p1, %r1, %r5;
	@%p1 bra 	$L__BB0_2;
	cvta.to.global.u64 	%rd6, %rd1;
	cvta.to.global.u64 	%rd7, %rd2;
	cvta.to.global.u64 	%rd8, %rd3;
	mul.wide.s32 	%rd9, %r1, 4;
	add.s64 	%rd10, %rd6, %rd9;
	ld.global.u32 	%r6, [%rd10];
	add.s64 	%rd11, %rd7, %rd9;
	ld.global.u32 	%r7, [%rd11];
	mul.lo.s32 	%r8, %r7, %r6;
	add.s64 	%rd12, %rd8, %rd9;
	st.global.u32 	[%rd12], %r8;
$L__BB0_2:
	ret;

}
	// .globl	_Z18parallel_reductionPiS_
.visible .entry _Z18parallel_reductionPiS_(
	.param .u64 .ptr .align 1 _Z18parallel_reductionPiS__param_0,
	.param .u64 .ptr .align 1 _Z18parallel_reductionPiS__param_1
)
{
	.reg .pred 	%p<5>;
	.reg .b32 	%r<15>;
	.reg .b64 	%rd<9>;

	ld.param.u64 	%rd3, [_Z18parallel_reductionPiS__param_0];
	ld.param.u64 	%rd4, [_Z18parallel_reductionPiS__param_1];
	cvta.to.global.u64 	%rd1, %rd4;
	mov.u32 	%r6, %ctaid.x;
	mov.u32 	%r7, %ntid.x;
	mov.u32 	%r8, %tid.x;
	mad.lo.s32 	%r1, %r6, %r7, %r8;
	ld.global.u32 	%r14, [%rd1];
	setp.lt.s32 	%p1, %r14, 2;
	@%p1 bra 	$L__BB1_6;
	cvta.to.global.u64 	%rd5, %rd3;
	mul.wide.s32 	%rd6, %r1, 4;
	add.s64 	%rd2, %rd5, %rd6;
$L__BB1_2:
	mov.u32 	%r3, %r14;
	shr.u32 	%r14, %r3, 1;
	ld.global.u32 	%r5, [%rd1];
	setp.ge.s32 	%p2, %r1, %r5;
	@%p2 bra 	$L__BB1_5;
	add.s32 	%r9, %r14, %r1;
	setp.ge.s32 	%p3, %r9, %r5;
	@%p3 bra 	$L__BB1_5;
	shl.b32 	%r10, %r14, 2;
	cvt.u64.u32 	%rd7, %r10;
	add.s64 	%rd8, %rd2, %rd7;
	ld.global.u32 	%r11, [%rd8];
	ld.global.u32 	%r12, [%rd2];
	add.s32 	%r13, %r12, %r11;
	st.global.u32 	[%rd2], %r13;
$L__BB1_5:
	bar.sync 	0;
	setp.gt.u32 	%p4, %r3, 3;
	@%p4 bra 	$L__BB1_2;
$L__BB1_6:
	ret;

}


// ===== COMPILED SASS (sm_100) =====

	.target	sm_100

	.elftype	@"ET_EXEC"


//--------------------- .note.nv.tkinfo           --------------------------
	.section	.note.nv.tkinfo,"",@"SHT_NOTE"
	.sectionflags	@"SHF_NOTE_NV_TKINFO"
	.tkinfo
        /*0018*/ 	.word	0x00000002
        /*0030*/ 	.string	""
        /*0030*/ 	.string	"ptxas"
        /*0030*/ 	.string	"Cuda compilation tools, release 13.0, V13.0.88"
        /*0030*/ 	.string	"Build cuda_13.0.r13.0/compiler.36424714_0"
        /*0030*/ 	.string	"-arch sm_100 -m 64 "



//--------------------- .note.nv.cuinfo           --------------------------
	.section	.note.nv.cuinfo,"",@"SHT_NOTE"
	.sectionflags	@"SHF_NOTE_NV_CUINFO"
        /*0018*/ 	.short	0x0002
        /*001a*/ 	.short	0x0064
        /*001c*/ 	.short	0x0082
	.zero		2


//--------------------- .nv.info                  --------------------------
	.section	.nv.info,"",@"SHT_CUDA_INFO"
	.align	4


	//----- nvinfo : EIATTR_REGCOUNT
	.align		4
        /*0000*/ 	.byte	0x04, 0x2f
        /*0002*/ 	.short	(.L_1 - .L_0)
	.align		4
.L_0:
        /*0004*/ 	.word	index@(_Z11dot_productPiS_S_S_)
        /*0008*/ 	.word	0x0000000c


	//----- nvinfo : EIATTR_FRAME_SIZE
	.align		4
.L_1:
        /*000c*/ 	.byte	0x04, 0x11
        /*000e*/ 	.short	(.L_3 - .L_2)
	.align		4
.L_2:
        /*0010*/ 	.word	index@(_Z11dot_productPiS_S_S_)
        /*0014*/ 	.word	0x00000000


	//----- nvinfo : EIATTR_REGCOUNT
	.align		4
.L_3:
        /*0018*/ 	.byte	0x04, 0x2f
        /*001a*/ 	.short	(.L_5 - .L_4)
	.align		4
.L_4:
        /*001c*/ 	.word	index@(_Z18parallel_reductionPiS_)
        /*0020*/ 	.word	0x0000000e


	//----- nvinfo : EIATTR_FRAME_SIZE
	.align		4
.L_5:
        /*0024*/ 	.byte	0x04, 0x11
        /*0026*/ 	.short	(.L_7 - .L_6)
	.align		4
.L_6:
        /*0028*/ 	.word	index@(_Z18parallel_reductionPiS_)
        /*002c*/ 	.word	0x00000000


	//----- nvinfo : EIATTR_MIN_STACK_SIZE
	.align		4
.L_7:
        /*0030*/ 	.byte	0x04, 0x12
        /*0032*/ 	.short	(.L_9 - .L_8)
	.align		4
.L_8:
        /*0034*/ 	.word	index@(_Z18parallel_reductionPiS_)
        /*0038*/ 	.word	0x00000000


	//----- nvinfo : EIATTR_MIN_STACK_SIZE
	.align		4
.L_9:
        /*003c*/ 	.byte	0x04, 0x12
        /*003e*/ 	.short	(.L_11 - .L_10)
	.align		4
.L_10:
        /*0040*/ 	.word	index@(_Z11dot_productPiS_S_S_)
        /*0044*/ 	.word	0x00000000
.L_11:


//--------------------- .nv.compat                --------------------------
	.section	.nv.compat,"",@"SHT_CUDA_COMPAT_INFO"
	.align	4
        /*0000*/ 	.byte	0x02, 0x09, 0x00, 0x00, 0x02, 0x02, 0x01, 0x00, 0x02, 0x05, 0x05, 0x00, 0x03, 0x07, 0x01, 0x01
        /*0010*/ 	.byte	0x02, 0x03, 0x00, 0x00, 0x02, 0x06, 0x01, 0x00, 0x04, 0x0b, 0x08, 0x00, 0x09, 0x00, 0x00, 0x00
        /*0020*/ 	.byte	0x00, 0x00, 0x00, 0x00


//--------------------- .nv.info._Z18parallel_reductionPiS_ --------------------------
	.section	.nv.info._Z18parallel_reductionPiS_,"",@"SHT_CUDA_INFO"
	.sectionflags	@""
	.align	4


	//----- nvinfo : EIATTR_CUDA_API_VERSION
	.align		4
        /*0000*/ 	.byte	0x04, 0x37
        /*0002*/ 	.short	(.L_13 - .L_12)
.L_12:
        /*0004*/ 	.word	0x00000082


	//----- nvinfo : EIATTR_KPARAM_INFO
	.align		4
.L_13:
        /*0008*/ 	.byte	0x04, 0x17
        /*000a*/ 	.short	(.L_15 - .L_14)
.L_14:
        /*000c*/ 	.word	0x00000000
        /*0010*/ 	.short	0x0001
        /*0012*/ 	.short	0x0008
        /*0014*/ 	.byte	0x00, 0xf5, 0x21, 0x00


	//----- nvinfo : EIATTR_KPARAM_INFO
	.align		4
.L_15:
        /*0018*/ 	.byte	0x04, 0x17
        /*001a*/ 	.short	(.L_17 - .L_16)
.L_16:
        /*001c*/ 	.word	0x00000000
        /*0020*/ 	.short	0x0000
        /*0022*/ 	.short	0x0000
        /*0024*/ 	.byte	0x00, 0xf5, 0x21, 0x00


	//----- nvinfo : EIATTR_SPARSE_MMA_MASK
	.align		4
.L_17:
        /*0028*/ 	.byte	0x03, 0x50
        /*002a*/ 	.short	0x0000


	//----- nvinfo : EIATTR_MAXREG_COUNT
	.align		4
        /*002c*/ 	.byte	0x03, 0x1b
        /*002e*/ 	.short	0x00ff


	//----- nvinfo : EIATTR_NUM_BARRIERS
	.align		4
        /*0030*/ 	.byte	0x02, 0x4c
        /*0032*/ 	.byte	0x01
	.zero		1


	//----- nvinfo : EIATTR_MERCURY_ISA_VERSION
	.align		4
        /*0034*/ 	.byte	0x03, 0x5f
        /*0036*/ 	.short	0x0101


	//----- nvinfo : EIATTR_VRC_CTA_INIT_COUNT
	.align		4
        /*0038*/ 	.byte	0x02, 0x4a
	.zero		1
	.zero		1


	//----- nvinfo : EIATTR_EXIT_INSTR_OFFSETS
	.align		4
        /*003c*/ 	.byte	0x04, 0x1c
        /*003e*/ 	.short	(.L_19 - .L_18)


	//   ....[0]....
.L_18:
        /*0040*/ 	.word	0x00000080


	//   ....[1]....
        /*0044*/ 	.word	0x000001e0


	//----- nvinfo : EIATTR_CRS_STACK_SIZE
	.align		4
.L_19:
        /*0048*/ 	.byte	0x04, 0x1e
        /*004a*/ 	.short	(.L_21 - .L_20)
.L_20:
        /*004c*/ 	.word	0x00000000


	//----- nvinfo : EIATTR_CBANK_PARAM_SIZE
	.align		4
.L_21:
        /*0050*/ 	.byte	0x03, 0x19
        /*0052*/ 	.short	0x0010


	//----- nvinfo : EIATTR_PARAM_CBANK
	.align		4
        /*0054*/ 	.byte	0x04, 0x0a
        /*0056*/ 	.short	(.L_23 - .L_22)
	.align		4
.L_22:
        /*0058*/ 	.word	index@(.nv.constant0._Z18parallel_reductionPiS_)
        /*005c*/ 	.short	0x0380
        /*005e*/ 	.short	0x0010


	//----- nvinfo : EIATTR_SW_WAR
	.align		4
.L_23:
        /*0060*/ 	.byte	0x04, 0x36
        /*0062*/ 	.short	(.L_25 - .L_24)
.L_24:
        /*0064*/ 	.word	0x00000008
.L_25:


//--------------------- .nv.info._Z11dot_productPiS_S_S_ --------------------------
	.section	.nv.info._Z11dot_productPiS_S_S_,"",@"SHT_CUDA_INFO"
	.sectionflags	@""
	.align	4


	//----- nvinfo : EIATTR_CUDA_API_VERSION
	.align		4
        /*0000*/ 	.byte	0x04, 0x37
        /*0002*/ 	.short	(.L_27 - .L_26)
.L_26:
        /*0004*/ 	.word	0x00000082


	//----- nvinfo : EIATTR_KPARAM_INFO
	.align		4
.L_27:
        /*0008*/ 	.byte	0x04, 0x17
        /*000a*/ 	.short	(.L_29 - .L_28)
.L_28:
        /*000c*/ 	.word	0x00000000
        /*0010*/ 	.short	0x0003
        /*0012*/ 	.short	0x0018
        /*0014*/ 	.byte	0x00, 0xf5, 0x21, 0x00


	//----- nvinfo : EIATTR_KPARAM_INFO
	.align		4
.L_29:
        /*0018*/ 	.byte	0x04, 0x17
        /*001a*/ 	.short	(.L_31 - .L_30)
.L_30:
        /*001c*/ 	.word	0x00000000
        /*0020*/ 	.short	0x0002
        /*0022*/ 	.short	0x0010
        /*0024*/ 	.byte	0x00, 0xf5, 0x21, 0x00


	//----- nvinfo : EIATTR_KPARAM_INFO
	.align		4
.L_31:
        /*0028*/ 	.byte	0x04, 0x17
        /*002a*/ 	.short	(.L_33 - .L_32)
.L_32:
        /*002c*/ 	.word	0x00000000
        /*0030*/ 	.short	0x0001
        /*0032*/ 	.short	0x0008
        /*0034*/ 	.byte	0x00, 0xf5, 0x21, 0x00


	//----- nvinfo : EIATTR_KPARAM_INFO
	.align		4
.L_33:
        /*0038*/ 	.byte	0x04, 0x17
        /*003a*/ 	.short	(.L_35 - .L_34)
.L_34:
        /*003c*/ 	.word	0x00000000
        /*0040*/ 	.short	0x0000
        /*0042*/ 	.short	0x0000
        /*0044*/ 	.byte	0x00, 0xf5, 0x21, 0x00


	//----- nvinfo : EIATTR_SPARSE_MMA_MASK
	.align		4
.L_35:
        /*0048*/ 	.byte	0x03, 0x50
        /*004a*/ 	.short	0x0000


	//----- nvinfo : EIATTR_MAXREG_COUNT
	.align		4
        /*004c*/ 	.byte	0x03, 0x1b
        /*004e*/ 	.short	0x00ff


	//----- nvinfo : EIATTR_MERCURY_ISA_VERSION
	.align		4
        /*0050*/ 	.byte	0x03, 0x5f
        /*0052*/ 	.short	0x0101


	//----- nvinfo : EIATTR_VRC_CTA_INIT_COUNT
	.align		4
        /*0054*/ 	.byte	0x02, 0x4a
	.zero		1
	.zero		1


	//----- nvinfo : EIATTR_EXIT_INSTR_OFFSETS
	.align		4
        /*0058*/ 	.byte	0x04, 0x1c
        /*005a*/ 	.short	(.L_37 - .L_36)


	//   ....[0]....
.L_36:
        /*005c*/ 	.word	0x00000090


	//   ....[1]....
        /*0060*/ 	.word	0x00000140


	//----- nvinfo : EIATTR_CBANK_PARAM_SIZE
	.align		4
.L_37:
        /*0064*/ 	.byte	0x03, 0x19
        /*0066*/ 	.short	0x0020


	//----- nvinfo : EIATTR_PARAM_CBANK
	.align		4
        /*0068*/ 	.byte	0x04, 0x0a
        /*006a*/ 	.short	(.L_39 - .L_38)
	.align		4
.L_38:
        /*006c*/ 	.word	index@(.nv.constant0._Z11dot_productPiS_S_S_)
        /*0070*/ 	.short	0x0380
        /*0072*/ 	.short	0x0020


	//----- nvinfo : EIATTR_SW_WAR
	.align		4
.L_39:
        /*0074*/ 	.byte	0x04, 0x36
        /*0076*/ 	.short	(.L_41 - .L_40)
.L_40:
        /*0078*/ 	.word	0x00000008
.L_41:


//--------------------- .nv.callgraph             --------------------------
	.section	.nv.callgraph,"",@"SHT_CUDA_CALLGRAPH"
	.align	4
	.sectionentsize	8
	.align		4
        /*0000*/ 	.word	0x00000000
	.align		4
        /*0004*/ 	.word	0xffffffff
	.align		4
        /*0008*/ 	.word	0x00000000
	.align		4
        /*000c*/ 	.word	0xfffffffe
	.align		4
        /*0010*/ 	.word	0x00000000
	.align		4
        /*0014*/ 	.word	0xfffffffd
	.align		4
        /*0018*/ 	.word	0x00000000
	.align		4
        /*001c*/ 	.word	0xfffffffc


//--------------------- .text._Z18parallel_reductionPiS_ --------------------------
	.section	.text._Z18parallel_reductionPiS_,"ax",@progbits
	.align	128
        .global         _Z18parallel_reductionPiS_
        .type           _Z18parallel_reductionPiS_,@function
        .size           _Z18parallel_reductionPiS_,(.L_x_5 - _Z18parallel_reductionPiS_)
        .other          _Z18parallel_reductionPiS_,@"STO_CUDA_ENTRY STV_DEFAULT"
_Z18parallel_reductionPiS_:
.text._Z18parallel_reductionPiS_:
[----:B------:R-:W-:Y:S08]  /*0000*/  LDC R1, c[0x0][0x37c] ;  /* 0x0000df00ff017b82 */ /* 0x000ff00000000800 */
[----:B------:R-:W0:Y:S01]  /*0010*/  LDC.64 R2, c[0x0][0x388] ;  /* 0x0000e200ff027b82 */ /* 0x000e220000000a00 */
[----:B------:R-:W0:Y:S02]  /*0020*/  LDCU.64 UR4, c[0x0][0x358] ;  /* 0x00006b00ff0477ac */ /* 0x000e240008000a00 */
[----:B0-----:R-:W2:Y:S05]  /*0030*/  LDG.E R0, desc[UR4][R2.64] ;  /* 0x0000000402007981 */ /* 0x001eaa000c1e1900 */
[----:B------:R-:W0:Y:S01]  /*0040*/  LDC R9, c[0x0][0x360] ;  /* 0x0000d800ff097b82 */ /* 0x000e220000000800 */
[----:B------:R-:W1:Y:S07]  /*0050*/  S2R R6, SR_TID.X ;  /* 0x0000000000067919 */ /* 0x000e6e0000002100 */
[----:B------:R-:W3:Y:S01]  /*0060*/  S2UR UR6, SR_CTAID.X ;  /* 0x00000000000679c3 */ /* 0x000ee20000002500 */
[----:B--2---:R-:W-:-:S13]  /*0070*/  ISETP.GE.AND P0, PT, R0, 0x2, PT ;  /* 0x000000020000780c */ /* 0x004fda0003f06270 */
[----:B01-3--:R-:W-:Y:S05]  /*0080*/  @!P0 EXIT ;  /* 0x000000000000894d */ /* 0x00bfea0003800000 */
[----:B------:R-:W0:Y:S01]  /*0090*/  LDC.64 R4, c[0x0][0x380] ;  /* 0x0000e000ff047b82 */ /* 0x000e220000000a00 */
[----:B------:R-:W-:-:S04]  /*00a0*/  IMAD R9, R9, UR6, R6 ;  /* 0x0000000609097c24 */ /* 0x000fc8000f8e0206 */
[----:B0-----:R-:W-:-:S07]  /*00b0*/  IMAD.WIDE R4, R9, 0x4, R4 ;  /* 0x0000000409047825 */ /* 0x001fce00078e0204 */
.L_x_2:
[----:B------:R-:W2:Y:S01]  /*00c0*/  LDG.E R6, desc[UR4][R2.64] ;  /* 0x0000000402067981 */ /* 0x000ea2000c1e1900 */
[--C-:B------:R-:W-:Y:S01]  /*00d0*/  IMAD.MOV.U32 R8, RZ, RZ, R0.reuse ;  /* 0x000000ffff087224 */ /* 0x100fe200078e0000 */
[----:B------:R-:W-:Y:S01]  /*00e0*/  SHF.R.U32.HI R0, RZ, 0x1, R0 ;  /* 0x00000001ff007819 */ /* 0x000fe20000011600 */
[----:B------:R-:W-:Y:S04]  /*00f0*/  BSSY.RECONVERGENT B0, `(.L_x_0) ;  /* 0x000000b000007945 */ /* 0x000fe80003800200 */
[----:B------:R-:W-:-:S05]  /*0100*/  IMAD.IADD R7, R9, 0x1, R0 ;  /* 0x0000000109077824 */ /* 0x000fca00078e0200 */
[----:B--2---:R-:W-:-:S04]  /*0110*/  ISETP.GE.AND P0, PT, R7, R6, PT ;  /* 0x000000060700720c */ /* 0x004fc80003f06270 */
[----:B------:R-:W-:-:S13]  /*0120*/  ISETP.GE.OR P0, PT, R9, R6, P0 ;  /* 0x000000060900720c */ /* 0x000fda0000706670 */
[----:B0-----:R-:W-:Y:S05]  /*0130*/  @P0 BRA `(.L_x_1) ;  /* 0x0000000000180947 */ /* 0x001fea0003800000 */
[----:B------:R-:W-:Y:S01]  /*0140*/  LEA R6, P0, R0, R4, 0x2 ;  /* 0x0000000400067211 */ /* 0x000fe200078010ff */
[----:B------:R-:W2:Y:S04]  /*0150*/  LDG.E R11, desc[UR4][R4.64] ;  /* 0x00000004040b7981 */ /* 0x000ea8000c1e1900 */
[----:B------:R-:W-:-:S05]  /*0160*/  IMAD.X R7, RZ, RZ, R5, P0 ;  /* 0x000000ffff077224 */ /* 0x000fca00000e0605 */
[----:B------:R-:W2:Y:S02]  /*0170*/  LDG.E R6, desc[UR4][R6.64] ;  /* 0x0000000406067981 */ /* 0x000ea4000c1e1900 */
[----:B--2---:R-:W-:-:S05]  /*0180*/  IMAD.IADD R11, R6, 0x1, R11 ;  /* 0x00000001060b7824 */ /* 0x004fca00078e020b */
[----:B------:R0:W-:Y:S02]  /*0190*/  STG.E desc[UR4][R4.64], R11 ;  /* 0x0000000b04007986 */ /* 0x0001e4000c101904 */
.L_x_1:
[----:B------:R-:W-:Y:S05]  /*01a0*/  BSYNC.RECONVERGENT B0 ;  /* 0x0000000000007941 */ /* 0x000fea0003800200 */
.L_x_0:
[----:B------:R-:W-:Y:S01]  /*01b0*/  BAR.SYNC.DEFER_BLOCKING 0x0 ;  /* 0x0000000000007b1d */ /* 0x000fe20000010000 */
[----:B------:R-:W-:-:S13]  /*01c0*/  ISETP.GT.U32.AND P0, PT, R8, 0x3, PT ;  /* 0x000000030800780c */ /* 0x000fda0003f04070 */
[----:B------:R-:W-:Y:S05]  /*01d0*/  @P0 BRA `(.L_x_2) ;  /* 0xfffffffc00b80947 */ /* 0x000fea000383ffff */
[----:B------:R-:W-:Y:S05]  /*01e0*/  EXIT ;  /* 0x000000000000794d */ /* 0x000fea0003800000 */
.L_x_3:
[----:B------:R-:W-:-:S00]  /*01f0*/  BRA `(.L_x_3) ;  /* 0xfffffffc00fc7947 */ /* 0x000fc0000383ffff */
[----:B------:R-:W-:-:S00]  /*0200*/  NOP ;  /* 0x0000000000007918 */ /* 0x000fc00000000000 */
[----:B------:R-:W-:-:S00]  /*0210*/  NOP ;  /* 0x0000000000007918 */ /* 0x000fc00000000000 */
[----:B------:R-:W-:-:S00]  /*0220*/  NOP ;  /* 0x0000000000007918 */ /* 0x000fc00000000000 */
[----:B------:R-:W-:-:S00]  /*0230*/  NOP ;  /* 0x0000000000007918 */ /* 0x000fc00000000000 */
[----:B------:R-:W-:-:S00]  /*0240*/  NOP ;  /* 0x0000000000007918 */ /* 0x000fc00000000000 */
[----:B------:R-:W-:-:S00]  /*0250*/  NOP ;  /* 0x0000000000007918 */ /* 0x000fc00000000000 */
[----:B------:R-:W-:-:S00]  /*0260*/  NOP ;  /* 0x0000000000007918 */ /* 0x000fc00000000000 */
[----:B------:R-:W-:-:S00]  /*0270*/  NOP ;  /* 0x0000000000007918 */ /* 0x000fc00000000000 */
.L_x_5:


//--------------------- .text._Z11dot_productPiS_S_S_ --------------------------
	.section	.text._Z11dot_productPiS_S_S_,"ax",@progbits
	.align	128
        .global         _Z11dot_productPiS_S_S_
        .type           _Z11dot_productPiS_S_S_,@function
        .size           _Z11dot_productPiS_S_S_,(.L_x_6 - _Z11dot_productPiS_S_S_)
        .other          _Z11dot_productPiS_S_S_,@"STO_CUDA_ENTRY STV_DEFAULT"
_Z11dot_productPiS_S_S_:
.text._Z11dot_productPiS_S_S_:
[----:B------:R-:W-:Y:S08]  /*0000*/  LDC R1, c[0x0][0x37c] ;  /* 0x0000df00ff017b82 */ /* 0x000ff00000000800 */
[----:B------:R-:W0:Y:S01]  /*0010*/  LDC.64 R2, c[0x0][0x398] ;  /* 0x0000e600ff027b82 */ /* 0x000e220000000a00 */
[----:B------:R-:W0:Y:S02]  /*0020*/  LDCU.64 UR4, c[0x0][0x358] ;  /* 0x00006b00ff0477ac */ /* 0x000e240008000a00 */
[----:B0-----:R-:W2:Y:S05]  /*0030*/  LDG.E R2, desc[UR4][R2.64] ;  /* 0x0000000402027981 */ /* 0x001eaa000c1e1900 */
[----:B------:R-:W0:Y:S01]  /*0040*/  S2UR UR6, SR_CTAID.X ;  /* 0x00000000000679c3 */ /* 0x000e220000002500 */
[----:B------:R-:W0:Y:S07]  /*0050*/  S2R R0, SR_TID.X ;  /* 0x0000000000007919 */ /* 0x000e2e0000002100 */
[----:B------:R-:W0:Y:S02]  /*0060*/  LDC R9, c[0x0][0x360] ;  /* 0x0000d800ff097b82 */ /* 0x000e240000000800 */
[----:B0-----:R-:W-:-:S05]  /*0070*/  IMAD R9, R9, UR6, R0 ;  /* 0x0000000609097c24 */ /* 0x001fca000f8e0200 */
[----:B--2---:R-:W-:-:S13]  /*0080*/  ISETP.GE.AND P0, PT, R9, R2, PT ;  /* 0x000000020900720c */ /* 0x004fda0003f06270 */
[----:B------:R-:W-:Y:S05]  /*0090*/  @P0 EXIT ;  /* 0x000000000000094d */ /* 0x000fea0003800000 */
[----:B------:R-:W0:Y:S08]  /*00a0*/  LDC.64 R2, c[0x0][0x380] ;  /* 0x0000e000ff027b82 */ /* 0x000e300000000a00 */
[----:B------:R-:W1:Y:S08]  /*00b0*/  LDC.64 R4, c[0x0][0x388] ;  /* 0x0000e200ff047b82 */ /* 0x000e700000000a00 */
[----:B------:R-:W2:Y:S01]  /*00c0*/  LDC.64 R6, c[0x0][0x390] ;  /* 0x0000e400ff067b82 */ /* 0x000ea20000000a00 */
[----:B0-----:R-:W-:-:S06]  /*00d0*/  IMAD.WIDE R2, R9, 0x4, R2 ;  /* 0x0000000409027825 */ /* 0x001fcc00078e0202 */
[----:B------:R-:W3:Y:S01]  /*00e0*/  LDG.E R2, desc[UR4][R2.64] ;  /* 0x0000000402027981 */ /* 0x000ee2000c1e1900 */
[----:B-1----:R-:W-:-:S06]  /*00f0*/  IMAD.WIDE R4, R9, 0x4, R4 ;  /* 0x0000000409047825 */ /* 0x002fcc00078e0204 */
[----:B------:R-:W3:Y:S01]  /*0100*/  LDG.E R5, desc[UR4][R4.64] ;  /* 0x0000000404057981 */ /* 0x000ee2000c1e1900 */
[----:B--2---:R-:W-:-:S04]  /*0110*/  IMAD.WIDE R6, R9, 0x4, R6 ;  /* 0x0000000409067825 */ /* 0x004fc800078e0206 */
[----:B---3--:R-:W-:-:S05]  /*0120*/  IMAD R9, R2, R5, RZ ;  /* 0x0000000502097224 */ /* 0x008fca00078e02ff */
[----:B------:R-:W-:Y:S01]  /*0130*/  STG.E desc[UR4][R6.64], R9 ;  /* 0x0000000906007986 */ /* 0x000fe2000c101904 */
[----:B------:R-:W-:Y:S05]  /*0140*/  EXIT ;  /* 0x000000000000794d */ /* 0x000fea0003800000 */
.L_x_4:
        /* <DEDUP_REMOVED lines=11> */
.L_x_6:


//--------------------- .nv.shared.reserved.0     --------------------------
	.section	.nv.shared.reserved.0,"aw",@nobits
	.weak		__nv_reservedSMEM_offset_0_alias
	.size		__nv_reservedSMEM_offset_0_alias, 0, 64
	.other		__nv_reservedSMEM_offset_0_alias,@"STO_CUDA_RESERVED_SHARED STV_DEFAULT"
__nv_reservedSMEM_offset_0_alias:
	.zero		0
	.zero		64


//--------------------- .nv.constant0._Z18parallel_reductionPiS_ --------------------------
	.section	.nv.constant0._Z18parallel_reductionPiS_,"a",@progbits
	.sectionflags	@""
	.align	4
.nv.constant0._Z18parallel_reductionPiS_:
	.zero		912


//--------------------- .nv.constant0._Z11dot_productPiS_S_S_ --------------------------
	.section	.nv.constant0._Z11dot_productPiS_S_S_,"a",@progbits
	.sectionflags	@""
	.align	4
.nv.constant0._Z11dot_productPiS_S_S_:
	.zero		928


//--------------------- SYMBOLS --------------------------

	.type		.nv.reservedSmem.offset0,@object
	.size		.nv.reservedSmem.offset0,0x4
